	.headerflags	@"EF_CUDA_TEXMODE_UNIFIED EF_CUDA_64BIT_ADDRESS EF_CUDA_ACCELERATORS EF_CUDA_SM90 EF_CUDA_VIRTUAL_SM(EF_CUDA_SM90)"
	.elftype	@"ET_EXEC"


//--------------------- .nv.info                  --------------------------
	.section	.nv.info,"",@"SHT_CUDA_INFO"
	.align	4


	//----- nvinfo : EIATTR_REGCOUNT
	.align		4
        /*0000*/ 	.byte	0x04, 0x2f
        /*0002*/ 	.short	(.L_1 - .L_0)
	.align		4
.L_0:
        /*0004*/ 	.word	index@(triton_poi_fused_mul_sigmoid_20)
        /*0008*/ 	.word	0x0000001c


	//----- nvinfo : EIATTR_MIN_STACK_SIZE
	.align		4
.L_1:
        /*000c*/ 	.byte	0x04, 0x12
        /*000e*/ 	.short	(.L_3 - .L_2)
	.align		4
.L_2:
        /*0010*/ 	.word	index@(triton_poi_fused_mul_sigmoid_20)
        /*0014*/ 	.word	0x00000000


	//----- nvinfo : EIATTR_FRAME_SIZE
	.align		4
.L_3:
        /*0018*/ 	.byte	0x04, 0x11
        /*001a*/ 	.short	(.L_5 - .L_4)
	.align		4
.L_4:
        /*001c*/ 	.word	index@(triton_poi_fused_mul_sigmoid_20)
        /*0020*/ 	.word	0x00000000


	//----- nvinfo : EIATTR_MIN_STACK_SIZE
	.align		4
.L_5:
        /*0024*/ 	.byte	0x04, 0x12
        /*0026*/ 	.short	(.L_7 - .L_6)
	.align		4
.L_6:
        /*0028*/ 	.word	index@(triton_poi_fused_mul_sigmoid_20)
        /*002c*/ 	.word	0x00000000
.L_7:


//--------------------- .nv.info.triton_poi_fused_mul_sigmoid_20 --------------------------
	.section	.nv.info.triton_poi_fused_mul_sigmoid_20,"",@"SHT_CUDA_INFO"
	.sectionflags	@""
	.align	4


	//----- nvinfo : EIATTR_CUDA_API_VERSION
	.align		4
        /*0000*/ 	.byte	0x04, 0x37
        /*0002*/ 	.short	(.L_9 - .L_8)
.L_8:
        /*0004*/ 	.word	0x0000007c


	//----- nvinfo : EIATTR_KPARAM_INFO
	.align		4
.L_9:
        /*0008*/ 	.byte	0x04, 0x17
        /*000a*/ 	.short	(.L_11 - .L_10)
.L_10:
        /*000c*/ 	.word	0x00000000
        /*0010*/ 	.short	0x0002
        /*0012*/ 	.short	0x0010
        /*0014*/ 	.byte	0x00, 0xf0, 0x11, 0x00


	//----- nvinfo : EIATTR_KPARAM_INFO
	.align		4
.L_11:
        /*0018*/ 	.byte	0x04, 0x17
        /*001a*/ 	.short	(.L_13 - .L_12)
.L_12:
        /*001c*/ 	.word	0x00000000
        /*0020*/ 	.short	0x0001
        /*0022*/ 	.short	0x0008
        /*0024*/ 	.byte	0x00, 0xf4, 0x21, 0x00


	//----- nvinfo : EIATTR_KPARAM_INFO
	.align		4
.L_13:
        /*0028*/ 	.byte	0x04, 0x17
        /*002a*/ 	.short	(.L_15 - .L_14)
.L_14:
        /*002c*/ 	.word	0x00000000
        /*0030*/ 	.short	0x0000
        /*0032*/ 	.short	0x0000
        /*0034*/ 	.byte	0x00, 0xf4, 0x21, 0x00


	//----- nvinfo : EIATTR_SPARSE_MMA_MASK
	.align		4
.L_15:
        /*0038*/ 	.byte	0x03, 0x50
        /*003a*/ 	.short	0x0000


	//----- nvinfo : EIATTR_MAXREG_COUNT
	.align		4
        /*003c*/ 	.byte	0x03, 0x1b
        /*003e*/ 	.short	0x00ff


	//----- nvinfo : EIATTR_EXIT_INSTR_OFFSETS
	.align		4
        /*0040*/ 	.byte	0x04, 0x1c
        /*0042*/ 	.short	(.L_17 - .L_16)


	//   ....[0]....
.L_16:
        /*0044*/ 	.word	0x000008c0


	//----- nvinfo : EIATTR_REQNTID
	.align		4
.L_17:
        /*0048*/ 	.byte	0x04, 0x10
        /*004a*/ 	.short	(.L_19 - .L_18)
.L_18:
        /*004c*/ 	.word	0x00000080
        /*0050*/ 	.word	0x00000001
        /*0054*/ 	.word	0x00000001


	//----- nvinfo : EIATTR_CBANK_PARAM_SIZE
	.align		4
.L_19:
        /*0058*/ 	.byte	0x03, 0x19
        /*005a*/ 	.short	0x0014


	//----- nvinfo : EIATTR_PARAM_CBANK
	.align		4
        /*005c*/ 	.byte	0x04, 0x0a
        /*005e*/ 	.short	(.L_21 - .L_20)
	.align		4
.L_20:
        /*0060*/ 	.word	index@(.nv.constant0.triton_poi_fused_mul_sigmoid_20)
        /*0064*/ 	.short	0x0210
        /*0066*/ 	.short	0x0014


	//----- nvinfo : EIATTR_SW_WAR
	.align		4
.L_21:
        /*0068*/ 	.byte	0x04, 0x36
        /*006a*/ 	.short	(.L_23 - .L_22)
.L_22:
        /*006c*/ 	.word	0x00000008
.L_23:


//--------------------- .nv.callgraph             --------------------------
	.section	.nv.callgraph,"",@"SHT_CUDA_CALLGRAPH"
	.align	4
	.sectionentsize	8
	.align		4
        /*0000*/ 	.word	0x00000000
	.align		4
        /*0004*/ 	.word	0xffffffff
	.align		4
        /*0008*/ 	.word	0x00000000
	.align		4
        /*000c*/ 	.word	0xfffffffe
	.align		4
        /*0010*/ 	.word	0x00000000
	.align		4
        /*0014*/ 	.word	0xfffffffd
	.align		4
        /*0018*/ 	.word	0x00000000
	.align		4
        /*001c*/ 	.word	0xfffffffc


//--------------------- .text.triton_poi_fused_mul_sigmoid_20 --------------------------
	.section	.text.triton_poi_fused_mul_sigmoid_20,"ax",@progbits
	.align	128
        .global         triton_poi_fused_mul_sigmoid_20
        .type           triton_poi_fused_mul_sigmoid_20,@function
        .size           triton_poi_fused_mul_sigmoid_20,(.L_x_1 - triton_poi_fused_mul_sigmoid_20)
        .other          triton_poi_fused_mul_sigmoid_20,@"STO_CUDA_ENTRY STV_DEFAULT"
triton_poi_fused_mul_sigmoid_20:
.text.triton_poi_fused_mul_sigmoid_20:
[----:B------:R-:W-:Y:S01]  /*0000*/  LDC R1, c[0x0][0x28] ;  /* 0x00000a00ff017b82 */ /* 0x000fe20000000800 */
[----:B------:R-:W1:Y:S07]  /*0010*/  S2R R0, SR_TID.X ;  /* 0x0000000000007919 */ /* 0x000e6e0000002100 */
[----:B------:R-:W2:Y:S01]  /*0020*/  LDC.64 R2, c[0x0][0x210] ;  /* 0x00008400ff027b82 */ /* 0x000ea20000000a00 */
[----:B------:R-:W-:Y:S01]  /*0030*/  ULDC.64 UR4, c[0x0][0x208] ;  /* 0x0000820000047ab9 */ /* 0x000fe20000000a00 */
[----:B------:R-:W3:Y:S01]  /*0040*/  S2R R11, SR_CTAID.X ;  /* 0x00000000000b7919 */ /* 0x000ee20000002500 */
[----:B-1----:R-:W-:-:S04]  /*0050*/  SHF.L.U32 R0, R0, 0x2, RZ ;  /* 0x0000000200007819 */ /* 0x002fc800000006ff */
[----:B------:R-:W-:-:S04]  /*0060*/  LOP3.LUT R0, R0, 0x1fc, RZ, 0xc0, !PT ;  /* 0x000001fc00007812 */ /* 0x000fc800078ec0ff */
[----:B---3--:R-:W-:-:S04]  /*0070*/  LEA R0, R11, R0, 0xa ;  /* 0x000000000b007211 */ /* 0x008fc800078e50ff */
[----:B------:R-:W-:-:S04]  /*0080*/  SHF.R.S32.HI R5, RZ, 0x1f, R0 ;  /* 0x0000001fff057819 */ /* 0x000fc80000011400 */
[----:B------:R-:W-:-:S04]  /*0090*/  LEA.HI R5, R5, R0, RZ, 0x5 ;  /* 0x0000000005057211 */ /* 0x000fc800078f28ff */
[C---:B------:R-:W-:Y:S02]  /*00a0*/  LOP3.LUT R7, R5.reuse, 0xffffffe0, RZ, 0xc0, !PT ;  /* 0xffffffe005077812 */ /* 0x040fe400078ec0ff */
[----:B------:R-:W-:Y:S02]  /*00b0*/  SHF.L.U32 R5, R5, 0x1, RZ ;  /* 0x0000000105057819 */ /* 0x000fe400000006ff */
[----:B------:R-:W-:Y:S02]  /*00c0*/  IADD3 R7, R0, -R7, RZ ;  /* 0x8000000700077210 */ /* 0x000fe40007ffe0ff */
[----:B------:R-:W-:Y:S02]  /*00d0*/  LOP3.LUT R4, R5, 0xffffffc0, RZ, 0xc0, !PT ;  /* 0xffffffc005047812 */ /* 0x000fe400078ec0ff */
[----:B------:R-:W-:Y:S02]  /*00e0*/  SHF.R.S32.HI R5, RZ, 0x15, R11 ;  /* 0x00000015ff057819 */ /* 0x000fe4000001140b */
[----:B------:R-:W-:-:S04]  /*00f0*/  IADD3 R9, R7, R4, RZ ;  /* 0x0000000407097210 */ /* 0x000fc80007ffe0ff */
[----:B------:R-:W-:Y:S02]  /*0100*/  IADD3 R17, R9, 0x20, RZ ;  /* 0x0000002009117810 */ /* 0x000fe40007ffe0ff */
[----:B------:R-:W-:-:S03]  /*0110*/  SGXT R5, R5, 0x1 ;  /* 0x000000010505781a */ /* 0x000fc60000000200 */
[----:B--2---:R-:W-:Y:S01]  /*0120*/  IMAD.WIDE R16, R17, 0x4, R2 ;  /* 0x0000000411107825 */ /* 0x004fe200078e0202 */
[----:B------:R-:W-:-:S05]  /*0130*/  LEA.HI R5, R5, R0, RZ, 0x5 ;  /* 0x0000000005057211 */ /* 0x000fca00078f28ff */
[----:B------:R-:W2:Y:S01]  /*0140*/  LDG.E.128 R16, desc[UR4][R16.64] ;  /* 0x0000000410107981 */ /* 0x000ea2000c1e1d00 */
[----:B------:R-:W-:-:S04]  /*0150*/  LEA R5, R5, 0x400, 0x1 ;  /* 0x0000040005057811 */ /* 0x000fc800078e08ff */
[----:B------:R-:W-:-:S04]  /*0160*/  LOP3.LUT R4, R5, 0xffffffc0, RZ, 0xc0, !PT ;  /* 0xffffffc005047812 */ /* 0x000fc800078ec0ff */
[----:B------:R-:W-:-:S04]  /*0170*/  IADD3 R5, R7, R4, RZ ;  /* 0x0000000407057210 */ /* 0x000fc80007ffe0ff */
[----:B------:R-:W-:-:S05]  /*0180*/  IADD3 R13, R5, 0x20, RZ ;  /* 0x00000020050d7810 */ /* 0x000fca0007ffe0ff */
[----:B------:R-:W-:-:S06]  /*0190*/  IMAD.WIDE R12, R13, 0x4, R2 ;  /* 0x000000040d0c7825 */ /* 0x000fcc00078e0202 */
[----:B------:R-:W3:Y:S01]  /*01a0*/  LDG.E.128 R12, desc[UR4][R12.64] ;  /* 0x000000040c0c7981 */ /* 0x000ee2000c1e1d00 */
[----:B------:R-:W-:-:S04]  /*01b0*/  IMAD.WIDE R8, R9, 0x4, R2 ;  /* 0x0000000409087825 */ /* 0x000fc800078e0202 */
[----:B------:R-:W-:Y:S02]  /*01c0*/  IMAD.WIDE R4, R5, 0x4, R2 ;  /* 0x0000000405047825 */ /* 0x000fe400078e0202 */
[----:B------:R-:W4:Y:S04]  /*01d0*/  LDG.E.128 R8, desc[UR4][R8.64] ;  /* 0x0000000408087981 */ /* 0x000f28000c1e1d00 */
[----:B------:R-:W5:Y:S01]  /*01e0*/  LDG.E.128 R4, desc[UR4][R4.64] ;  /* 0x0000000404047981 */ /* 0x000f62000c1e1d00 */
[----:B--2---:R-:W-:Y:S01]  /*01f0*/  FADD R16, RZ, -R16 ;  /* 0x80000010ff107221 */ /* 0x004fe20000000000 */
[----:B------:R-:W-:Y:S01]  /*0200*/  FADD R17, RZ, -R17 ;  /* 0x80000011ff117221 */ /* 0x000fe20000000000 */
[----:B------:R-:W-:Y:S01]  /*0210*/  FADD R18, RZ, -R18 ;  /* 0x80000012ff127221 */ /* 0x000fe20000000000 */
[----:B------:R-:W-:Y:S01]  /*0220*/  FADD R19, RZ, -R19 ;  /* 0x80000013ff137221 */ /* 0x000fe20000000000 */
[----:B------:R-:W-:Y:S01]  /*0230*/  FMUL R2, R16, 1.4426950216293334961 ;  /* 0x3fb8aa3b10027820 */ /* 0x000fe20000400000 */
[----:B------:R-:W-:Y:S01]  /*0240*/  FMUL R3, R17, 1.4426950216293334961 ;  /* 0x3fb8aa3b11037820 */ /* 0x000fe20000400000 */
[----:B------:R-:W-:Y:S01]  /*0250*/  FMUL R18, R18, 1.4426950216293334961 ;  /* 0x3fb8aa3b12127820 */ /* 0x000fe20000400000 */
[----:B------:R-:W-:-:S02]  /*0260*/  FMUL R19, R19, 1.4426950216293334961 ;  /* 0x3fb8aa3b13137820 */ /* 0x000fc40000400000 */
[----:B------:R-:W-:Y:S02]  /*0270*/  FSETP.GEU.AND P2, PT, R2, -126, PT ;  /* 0xc2fc00000200780b */ /* 0x000fe40003f4e000 */
[----:B------:R-:W-:Y:S02]  /*0280*/  FSETP.GEU.AND P1, PT, R3, -126, PT ;  /* 0xc2fc00000300780b */ /* 0x000fe40003f2e000 */
[----:B------:R-:W-:Y:S02]  /*0290*/  FSETP.GEU.AND P0, PT, R18, -126, PT ;  /* 0xc2fc00001200780b */ /* 0x000fe40003f0e000 */
[----:B------:R-:W-:-:S07]  /*02a0*/  FSETP.GEU.AND P3, PT, R19, -126, PT ;  /* 0xc2fc00001300780b */ /* 0x000fce0003f6e000 */
[----:B------:R-:W-:Y:S01]  /*02b0*/  @!P2 FMUL R2, R2, 0.5 ;  /* 0x3f0000000202a820 */ /* 0x000fe20000400000 */
[----:B---3--:R-:W-:Y:S01]  /*02c0*/  FADD R12, RZ, -R12 ;  /* 0x8000000cff0c7221 */ /* 0x008fe20000000000 */
[----:B------:R-:W-:Y:S01]  /*02d0*/  FADD R13, RZ, -R13 ;  /* 0x8000000dff0d7221 */ /* 0x000fe20000000000 */
[----:B------:R-:W-:Y:S01]  /*02e0*/  FADD R14, RZ, -R14 ;  /* 0x8000000eff0e7221 */ /* 0x000fe20000000000 */
[----:B------:R-:W-:Y:S02]  /*02f0*/  FADD R15, RZ, -R15 ;  /* 0x8000000fff0f7221 */ /* 0x000fe40000000000 */
[----:B------:R-:W1:Y:S01]  /*0300*/  MUFU.EX2 R2, R2 ;  /* 0x0000000200027308 */ /* 0x000e620000000800 */
[----:B------:R-:W-:Y:S01]  /*0310*/  FMUL R12, R12, 1.4426950216293334961 ;  /* 0x3fb8aa3b0c0c7820 */ /* 0x000fe20000400000 */
[----:B------:R-:W-:Y:S01]  /*0320*/  FMUL R16, R13, 1.4426950216293334961 ;  /* 0x3fb8aa3b0d107820 */ /* 0x000fe20000400000 */
[----:B------:R-:W-:Y:S01]  /*0330*/  FMUL R14, R14, 1.4426950216293334961 ;  /* 0x3fb8aa3b0e0e7820 */ /* 0x000fe20000400000 */
[----:B------:R-:W-:Y:S01]  /*0340*/  @!P1 FMUL R3, R3, 0.5 ;  /* 0x3f00000003039820 */ /* 0x000fe20000400000 */
[----:B------:R-:W-:Y:S01]  /*0350*/  FMUL R15, R15, 1.4426950216293334961 ;  /* 0x3fb8aa3b0f0f7820 */ /* 0x000fe20000400000 */
[----:B------:R-:W-:Y:S01]  /*0360*/  FSETP.GEU.AND P5, PT, R12, -126, PT ;  /* 0xc2fc00000c00780b */ /* 0x000fe20003fae000 */
[----:B------:R-:W-:Y:S01]  /*0370*/  @!P0 FMUL R18, R18, 0.5 ;  /* 0x3f00000012128820 */ /* 0x000fe20000400000 */
[----:B------:R-:W-:Y:S01]  /*0380*/  FSETP.GEU.AND P6, PT, R16, -126, PT ;  /* 0xc2fc00001000780b */ /* 0x000fe20003fce000 */
[----:B------:R-:W-:Y:S01]  /*0390*/  @!P3 FMUL R19, R19, 0.5 ;  /* 0x3f0000001313b820 */ /* 0x000fe20000400000 */
[----:B------:R-:W-:Y:S01]  /*03a0*/  FSETP.GEU.AND P4, PT, R14, -126, PT ;  /* 0xc2fc00000e00780b */ /* 0x000fe20003f8e000 */
[----:B------:R-:W2:Y:S01]  /*03b0*/  MUFU.EX2 R3, R3 ;  /* 0x0000000300037308 */ /* 0x000ea20000000800 */
[----:B-1----:R-:W-:Y:S01]  /*03c0*/  @!P2 FMUL R2, R2, R2 ;  /* 0x000000020202a220 */ /* 0x002fe20000400000 */
[----:B------:R-:W-:-:S06]  /*03d0*/  FSETP.GEU.AND P2, PT, R15, -126, PT ;  /* 0xc2fc00000f00780b */ /* 0x000fcc0003f4e000 */
[----:B------:R-:W-:Y:S01]  /*03e0*/  @!P5 FMUL R12, R12, 0.5 ;  /* 0x3f0000000c0cd820 */ /* 0x000fe20000400000 */
[----:B------:R-:W1:Y:S01]  /*03f0*/  MUFU.EX2 R18, R18 ;  /* 0x0000001200127308 */ /* 0x000e620000000800 */
[----:B------:R-:W-:Y:S01]  /*0400*/  @!P6 FMUL R16, R16, 0.5 ;  /* 0x3f0000001010e820 */ /* 0x000fe20000400000 */
[----:B------:R-:W-:Y:S01]  /*0410*/  FADD R17, R2, 1 ;  /* 0x3f80000002117421 */ /* 0x000fe20000000000 */
[----:B------:R-:W-:Y:S01]  /*0420*/  @!P4 FMUL R14, R14, 0.5 ;  /* 0x3f0000000e0ec820 */ /* 0x000fe20000400000 */
[----:B--2---:R-:W-:-:S03]  /*0430*/  @!P1 FMUL R3, R3, R3 ;  /* 0x0000000303039220 */ /* 0x004fc60000400000 */
[----:B------:R-:W-:Y:S01]  /*0440*/  FSETP.GT.AND P1, PT, R17, 8.50705917302346158658e+37, PT ;  /* 0x7e8000001100780b */ /* 0x000fe20003f24000 */
[----:B------:R-:W2:Y:S01]  /*0450*/  MUFU.EX2 R19, R19 ;  /* 0x0000001300137308 */ /* 0x000ea20000000800 */
[----:B------:R-:W-:Y:S01]  /*0460*/  @!P2 FMUL R15, R15, 0.5 ;  /* 0x3f0000000f0fa820 */ /* 0x000fe20000400000 */
[----:B------:R-:W-:Y:S01]  /*0470*/  FADD R3, R3, 1 ;  /* 0x3f80000003037421 */ /* 0x000fe20000000000 */
[----:B-1----:R-:W-:-:S05]  /*0480*/  @!P0 FMUL R18, R18, R18 ;  /* 0x0000001212128220 */ /* 0x002fca0000400000 */
[----:B------:R-:W1:Y:S01]  /*0490*/  MUFU.EX2 R13, R12 ;  /* 0x0000000c000d7308 */ /* 0x000e620000000800 */
[----:B------:R-:W-:Y:S01]  /*04a0*/  FSETP.GT.AND P0, PT, R3, 8.50705917302346158658e+37, PT ;  /* 0x7e8000000300780b */ /* 0x000fe20003f04000 */
[----:B------:R-:W-:Y:S02]  /*04b0*/  FADD R18, R18, 1 ;  /* 0x3f80000012127421 */ /* 0x000fe40000000000 */
[----:B------:R-:W-:Y:S01]  /*04c0*/  @P1 FMUL R17, R17, 0.25 ;  /* 0x3e80000011111820 */ /* 0x000fe20000400000 */
[----:B--2---:R-:W-:-:S03]  /*04d0*/  @!P3 FMUL R19, R19, R19 ;  /* 0x000000131313b220 */ /* 0x004fc60000400000 */
[----:B------:R-:W2:Y:S01]  /*04e0*/  MUFU.EX2 R16, R16 ;  /* 0x0000001000107308 */ /* 0x000ea20000000800 */
[----:B------:R-:W-:Y:S01]  /*04f0*/  FSETP.GT.AND P3, PT, R18, 8.50705917302346158658e+37, PT ;  /* 0x7e8000001200780b */ /* 0x000fe20003f64000 */
[----:B------:R-:W-:-:S04]  /*0500*/  FADD R19, R19, 1 ;  /* 0x3f80000013137421 */ /* 0x000fc80000000000 */
[----:B------:R-:W-:Y:S01]  /*0510*/  @P0 FMUL R3, R3, 0.25 ;  /* 0x3e80000003030820 */ /* 0x000fe20000400000 */
[----:B-1----:R-:W-:Y:S01]  /*0520*/  @!P5 FMUL R13, R13, R13 ;  /* 0x0000000d0d0dd220 */ /* 0x002fe20000400000 */
[----:B------:R-:W1:Y:S03]  /*0530*/  MUFU.EX2 R14, R14 ;  /* 0x0000000e000e7308 */ /* 0x000e660000000800 */
[----:B------:R-:W-:Y:S01]  /*0540*/  FADD R20, R13, 1 ;  /* 0x3f8000000d147421 */ /* 0x000fe20000000000 */
[----:B------:R-:W-:Y:S02]  /*0550*/  HFMA2.MMA R13, -RZ, RZ, 1.625, 0 ;  /* 0x3e800000ff0d7435 */ /* 0x000fe400000001ff */
[----:B------:R-:W-:Y:S01]  /*0560*/  @P3 FMUL R18, R18, 0.25 ;  /* 0x3e80000012123820 */ /* 0x000fe20000400000 */
[----:B--2---:R-:W-:Y:S01]  /*0570*/  @!P6 FMUL R16, R16, R16 ;  /* 0x000000101010e220 */ /* 0x004fe20000400000 */
[----:B------:R-:W2:Y:S01]  /*0580*/  MUFU.EX2 R2, R15 ;  /* 0x0000000f00027308 */ /* 0x000ea20000000800 */
[----:B------:R-:W-:-:S02]  /*0590*/  FSETP.GT.AND P6, PT, R19, 8.50705917302346158658e+37, PT ;  /* 0x7e8000001300780b */ /* 0x000fc40003fc4000 */
[----:B------:R-:W-:Y:S01]  /*05a0*/  FADD R16, R16, 1 ;  /* 0x3f80000010107421 */ /* 0x000fe20000000000 */
[----:B------:R-:W-:Y:S02]  /*05b0*/  FSETP.GT.AND P5, PT, R20, 8.50705917302346158658e+37, PT ;  /* 0x7e8000001400780b */ /* 0x000fe40003fa4000 */
[C---:B------:R-:W-:Y:S01]  /*05c0*/  FSEL R23, R13.reuse, 1, P1 ;  /* 0x3f8000000d177808 */ /* 0x040fe20000800000 */
[----:B-1----:R-:W-:Y:S01]  /*05d0*/  @!P4 FMUL R14, R14, R14 ;  /* 0x0000000e0e0ec220 */ /* 0x002fe20000400000 */
[----:B------:R1:W3:Y:S01]  /*05e0*/  MUFU.RCP R12, R17 ;  /* 0x00000011000c7308 */ /* 0x0002e20000001000 */
[----:B------:R-:W-:Y:S02]  /*05f0*/  FSETP.GT.AND P4, PT, R16, 8.50705917302346158658e+37, PT ;  /* 0x7e8000001000780b */ /* 0x000fe40003f84000 */
[C---:B------:R-:W-:Y:S02]  /*0600*/  FSEL R22, R13.reuse, 1, P0 ;  /* 0x3f8000000d167808 */ /* 0x040fe40000000000 */
[----:B------:R-:W-:Y:S01]  /*0610*/  FSEL R25, R13, 1, P3 ;  /* 0x3f8000000d197808 */ /* 0x000fe20001800000 */
[----:B------:R-:W-:Y:S01]  /*0620*/  @P6 FMUL R19, R19, 0.25 ;  /* 0x3e80000013136820 */ /* 0x000fe20000400000 */
[----:B--2---:R-:W-:Y:S01]  /*0630*/  @!P2 FMUL R2, R2, R2 ;  /* 0x000000020202a220 */ /* 0x004fe20000400000 */
[----:B------:R2:W4:Y:S01]  /*0640*/  MUFU.RCP R15, R3 ;  /* 0x00000003000f7308 */ /* 0x0005220000001000 */
[----:B-1----:R-:W-:Y:S01]  /*0650*/  FADD R17, R14, 1 ;  /* 0x3f8000000e117421 */ /* 0x002fe20000000000 */
[----:B------:R-:W-:Y:S01]  /*0660*/  @P5 FMUL R20, R20, 0.25 ;  /* 0x3e80000014145820 */ /* 0x000fe20000400000 */
[----:B------:R-:W-:-:S03]  /*0670*/  FADD R21, R2, 1 ;  /* 0x3f80000002157421 */ /* 0x000fc60000000000 */
[----:B------:R-:W-:Y:S01]  /*0680*/  FSETP.GT.AND P2, PT, R17, 8.50705917302346158658e+37, PT ;  /* 0x7e8000001100780b */ /* 0x000fe20003f44000 */
[----:B------:R-:W-:Y:S01]  /*0690*/  @P4 FMUL R16, R16, 0.25 ;  /* 0x3e80000010104820 */ /* 0x000fe20000400000 */
[----:B------:R-:W-:Y:S01]  /*06a0*/  FSETP.GT.AND P1, PT, R21, 8.50705917302346158658e+37, PT ;  /* 0x7e8000001500780b */ /* 0x000fe20003f24000 */
[----:B------:R-:W1:Y:S01]  /*06b0*/  MUFU.RCP R18, R18 ;  /* 0x0000001200127308 */ /* 0x000e620000001000 */
[----:B--2---:R-:W2:Y:S01]  /*06c0*/  LDC.64 R2, c[0x0][0x218] ;  /* 0x00008600ff027b82 */ /* 0x004ea20000000a00 */
[----:B---3--:R-:W-:Y:S01]  /*06d0*/  FMUL R23, R12, R23 ;  /* 0x000000170c177220 */ /* 0x008fe20000400000 */
[----:B0---4-:R-:W-:Y:S01]  /*06e0*/  FMUL R22, R15, R22 ;  /* 0x000000160f167220 */ /* 0x011fe20000400000 */
[----:B------:R-:W-:-:S04]  /*06f0*/  FSEL R15, R13, 1, P5 ;  /* 0x3f8000000d0f7808 */ /* 0x000fc80002800000 */
[----:B------:R-:W0:Y:S01]  /*0700*/  MUFU.RCP R19, R19 ;  /* 0x0000001300137308 */ /* 0x000e220000001000 */
[----:B------:R-:W-:Y:S01]  /*0710*/  FMUL R8, R8, R23 ;  /* 0x0000001708087220 */ /* 0x000fe20000400000 */
[----:B------:R-:W-:Y:S01]  /*0720*/  @P2 FMUL R17, R17, 0.25 ;  /* 0x3e80000011112820 */ /* 0x000fe20000400000 */
[----:B------:R-:W-:Y:S01]  /*0730*/  FMUL R9, R9, R22 ;  /* 0x0000001609097220 */ /* 0x000fe20000400000 */
[----:B------:R-:W-:Y:S01]  /*0740*/  @P1 FMUL R21, R21, 0.25 ;  /* 0x3e80000015151820 */ /* 0x000fe20000400000 */
[----:B-1----:R-:W-:-:S03]  /*0750*/  FMUL R25, R18, R25 ;  /* 0x0000001912197220 */ /* 0x002fc60000400000 */
[----:B------:R1:W3:Y:S01]  /*0760*/  MUFU.RCP R14, R20 ;  /* 0x00000014000e7308 */ /* 0x0002e20000001000 */
[----:B------:R-:W-:Y:S01]  /*0770*/  FSEL R18, R13, 1, P2 ;  /* 0x3f8000000d127808 */ /* 0x000fe20001000000 */
[----:B------:R-:W-:-:S06]  /*0780*/  FMUL R10, R10, R25 ;  /* 0x000000190a0a7220 */ /* 0x000fcc0000400000 */
[----:B------:R-:W4:Y:S01]  /*0790*/  MUFU.RCP R16, R16 ;  /* 0x0000001000107308 */ /* 0x000f220000001000 */
[----:B-1----:R-:W-:Y:S01]  /*07a0*/  FSEL R20, R13, 1, P6 ;  /* 0x3f8000000d147808 */ /* 0x002fe20003000000 */
[----:B--2---:R-:W-:-:S04]  /*07b0*/  IMAD.WIDE R2, R0, 0x4, R2 ;  /* 0x0000000400027825 */ /* 0x004fc800078e0202 */
[----:B0-----:R-:W-:Y:S01]  /*07c0*/  FMUL R20, R19, R20 ;  /* 0x0000001413147220 */ /* 0x001fe20000400000 */
[C---:B------:R-:W-:Y:S01]  /*07d0*/  FSEL R19, R13.reuse, 1, P4 ;  /* 0x3f8000000d137808 */ /* 0x040fe20002000000 */
[----:B------:R-:W0:Y:S01]  /*07e0*/  MUFU.RCP R17, R17 ;  /* 0x0000001100117308 */ /* 0x000e220000001000 */
[----:B------:R-:W-:Y:S01]  /*07f0*/  FSEL R13, R13, 1, P1 ;  /* 0x3f8000000d0d7808 */ /* 0x000fe20000800000 */
[----:B---3--:R-:W-:Y:S01]  /*0800*/  FMUL R15, R14, R15 ;  /* 0x0000000f0e0f7220 */ /* 0x008fe20000400000 */
[----:B------:R-:W-:-:S03]  /*0810*/  FMUL R11, R11, R20 ;  /* 0x000000140b0b7220 */ /* 0x000fc60000400000 */
[----:B-----5:R-:W-:Y:S01]  /*0820*/  FMUL R4, R4, R15 ;  /* 0x0000000f04047220 */ /* 0x020fe20000400000 */
[----:B----4-:R-:W-:Y:S01]  /*0830*/  FMUL R16, R16, R19 ;  /* 0x0000001310107220 */ /* 0x010fe20000400000 */
[----:B------:R-:W1:Y:S01]  /*0840*/  MUFU.RCP R12, R21 ;  /* 0x00000015000c7308 */ /* 0x000e620000001000 */
[----:B------:R-:W-:Y:S02]  /*0850*/  STG.E.128 desc[UR4][R2.64], R8 ;  /* 0x0000000802007986 */ /* 0x000fe4000c101d04 */
[----:B------:R-:W-:Y:S01]  /*0860*/  FMUL R5, R5, R16 ;  /* 0x0000001005057220 */ /* 0x000fe20000400000 */
[----:B0-----:R-:W-:-:S04]  /*0870*/  FMUL R17, R17, R18 ;  /* 0x0000001211117220 */ /* 0x001fc80000400000 */
[----:B------:R-:W-:Y:S01]  /*0880*/  FMUL R6, R6, R17 ;  /* 0x0000001106067220 */ /* 0x000fe20000400000 */
[----:B-1----:R-:W-:-:S04]  /*0890*/  FMUL R12, R12, R13 ;  /* 0x0000000d0c0c7220 */ /* 0x002fc80000400000 */
[----:B------:R-:W-:-:S05]  /*08a0*/  FMUL R7, R7, R12 ;  /* 0x0000000c07077220 */ /* 0x000fca0000400000 */
[----:B------:R-:W-:Y:S01]  /*08b0*/  STG.E.128 desc[UR4][R2.64+0x800], R4 ;  /* 0x0008000402007986 */ /* 0x000fe2000c101d04 */
[----:B------:R-:W-:Y:S05]  /*08c0*/  EXIT ;  /* 0x000000000000794d */ /* 0x000fea0003800000 */
.L_x_0:
[----:B------:R-:W-:-:S00]  /*08d0*/  BRA `(.L_x_0) ;  /* 0xfffffffc00fc7947 */ /* 0x000fc0000383ffff */
[----:B------:R-:W-:-:S00]  /*08e0*/  NOP ;  /* 0x0000000000007918 */ /* 0x000fc00000000000 */
        /* <DEDUP_REMOVED lines=9> */
.L_x_1:


//--------------------- .nv.constant0.triton_poi_fused_mul_sigmoid_20 --------------------------
	.section	.nv.constant0.triton_poi_fused_mul_sigmoid_20,"a",@progbits
	.sectionflags	@""
	.align	4
.nv.constant0.triton_poi_fused_mul_sigmoid_20:
	.zero		548
